//
// Generated by NVIDIA NVVM Compiler
//
// Compiler Build ID: CL-36424714
// Cuda compilation tools, release 13.0, V13.0.88
// Based on NVVM 20.0.0
//

.version 9.0
.target sm_100
.address_size 64

	// .globl	_Z6kernelPKfPfmm

.visible .entry _Z6kernelPKfPfmm(
	.param .u64 .ptr .align 1 _Z6kernelPKfPfmm_param_0,
	.param .u64 .ptr .align 1 _Z6kernelPKfPfmm_param_1,
	.param .u64 _Z6kernelPKfPfmm_param_2,
	.param .u64 _Z6kernelPKfPfmm_param_3
)
{
	.reg .pred 	%p<6>;
	.reg .b32 	%r<9>;
	.reg .b32 	%f<17>;
	.reg .b64 	%rd<13>;

	ld.param.u64 	%rd3, [_Z6kernelPKfPfmm_param_0];
	ld.param.u64 	%rd4, [_Z6kernelPKfPfmm_param_1];
	ld.param.u64 	%rd5, [_Z6kernelPKfPfmm_param_2];
	ld.param.u64 	%rd6, [_Z6kernelPKfPfmm_param_3];
	mov.u32 	%r1, %ntid.x;
	mov.u32 	%r2, %ctaid.x;
	mov.u32 	%r3, %tid.x;
	mad.lo.s32 	%r4, %r1, %r2, %r3;
	mov.u32 	%r5, %ntid.y;
	mov.u32 	%r6, %ctaid.y;
	mov.u32 	%r7, %tid.y;
	mad.lo.s32 	%r8, %r5, %r6, %r7;
	cvt.u64.u32 	%rd1, %r8;
	setp.le.u64 	%p1, %rd6, %rd1;
	cvt.s64.s32 	%rd2, %r4;
	setp.le.u64 	%p2, %rd5, %rd2;
	or.pred  	%p3, %p2, %p1;
	@%p3 bra 	$L__BB0_2;
	cvta.to.global.u64 	%rd7, %rd3;
	cvta.to.global.u64 	%rd8, %rd4;
	mad.lo.s64 	%rd9, %rd5, %rd1, %rd2;
	shl.b64 	%rd10, %rd9, 2;
	add.s64 	%rd11, %rd7, %rd10;
	ld.global.f32 	%f1, [%rd11];
	abs.f32 	%f2, %f1;
	mul.f32 	%f3, %f2, 0f4038AA3B;
	ex2.approx.ftz.f32 	%f4, %f3;
	add.f32 	%f5, %f4, 0f3F800000;
	rcp.approx.ftz.f32 	%f6, %f5;
	fma.rn.f32 	%f7, %f6, 0fC0000000, 0f3F800000;
	setp.ge.f32 	%p4, %f2, 0f41102CB4;
	selp.f32 	%f8, 0f3F800000, %f7, %p4;
	copysign.f32 	%f9, %f1, %f8;
	mul.f32 	%f10, %f1, %f1;
	fma.rn.f32 	%f11, %f10, 0f3C80F082, 0fBD563CAE;
	fma.rn.f32 	%f12, %f11, %f10, 0f3E085941;
	fma.rn.f32 	%f13, %f12, %f10, 0fBEAAA9ED;
	fma.rn.f32 	%f14, %f13, %f10, 0f00000000;
	fma.rn.f32 	%f15, %f14, %f1, %f1;
	setp.ge.f32 	%p5, %f2, 0f3F19999A;
	selp.f32 	%f16, %f9, %f15, %p5;
	add.s64 	%rd12, %rd8, %rd10;
	st.global.f32 	[%rd12], %f16;
$L__BB0_2:
	ret;

}
	// .globl	_Z13kernel_fasterPKfPfmm
.visible .entry _Z13kernel_fasterPKfPfmm(
	.param .u64 .ptr .align 1 _Z13kernel_fasterPKfPfmm_param_0,
	.param .u64 .ptr .align 1 _Z13kernel_fasterPKfPfmm_param_1,
	.param .u64 _Z13kernel_fasterPKfPfmm_param_2,
	.param .u64 _Z13kernel_fasterPKfPfmm_param_3
)
{
	.reg .pred 	%p<6>;
	.reg .b32 	%r<9>;
	.reg .b32 	%f<17>;
	.reg .b64 	%rd<13>;

	ld.param.u64 	%rd3, [_Z13kernel_fasterPKfPfmm_param_0];
	ld.param.u64 	%rd4, [_Z13kernel_fasterPKfPfmm_param_1];
	ld.param.u64 	%rd5, [_Z13kernel_fasterPKfPfmm_param_2];
	ld.param.u64 	%rd6, [_Z13kernel_fasterPKfPfmm_param_3];
	mov.u32 	%r1, %ntid.x;
	mov.u32 	%r2, %ctaid.x;
	mov.u32 	%r3, %tid.x;
	mad.lo.s32 	%r4, %r1, %r2, %r3;
	mov.u32 	%r5, %ntid.y;
	mov.u32 	%r6, %ctaid.y;
	mov.u32 	%r7, %tid.y;
	mad.lo.s32 	%r8, %r5, %r6, %r7;
	cvt.u64.u32 	%rd1, %r8;
	setp.le.u64 	%p1, %rd6, %rd1;
	cvt.s64.s32 	%rd2, %r4;
	setp.le.u64 	%p2, %rd5, %rd2;
	or.pred  	%p3, %p2, %p1;
	@%p3 bra 	$L__BB1_2;
	cvta.to.global.u64 	%rd7, %rd3;
	cvta.to.global.u64 	%rd8, %rd4;
	mad.lo.s64 	%rd9, %rd5, %rd1, %rd2;
	shl.b64 	%rd10, %rd9, 2;
	add.s64 	%rd11, %rd7, %rd10;
	ld.global.f32 	%f1, [%rd11];
	abs.f32 	%f2, %f1;
	mul.f32 	%f3, %f2, 0f4038AA3B;
	ex2.approx.ftz.f32 	%f4, %f3;
	add.f32 	%f5, %f4, 0f3F800000;
	rcp.approx.ftz.f32 	%f6, %f5;
	fma.rn.f32 	%f7, %f6, 0fC0000000, 0f3F800000;
	setp.ge.f32 	%p4, %f2, 0f41102CB4;
	selp.f32 	%f8, 0f3F800000, %f7, %p4;
	copysign.f32 	%f9, %f1, %f8;
	mul.f32 	%f10, %f1, %f1;
	fma.rn.f32 	%f11, %f10, 0f3C80F082, 0fBD563CAE;
	fma.rn.f32 	%f12, %f11, %f10, 0f3E085941;
	fma.rn.f32 	%f13, %f12, %f10, 0fBEAAA9ED;
	fma.rn.f32 	%f14, %f13, %f10, 0f00000000;
	fma.rn.f32 	%f15, %f14, %f1, %f1;
	setp.ge.f32 	%p5, %f2, 0f3F19999A;
	selp.f32 	%f16, %f9, %f15, %p5;
	add.s64 	%rd12, %rd8, %rd10;
	st.global.f32 	[%rd12], %f16;
$L__BB1_2:
	ret;

}


// ===== COMPILED SASS (sm_100) =====

	.target	sm_100

	.elftype	@"ET_EXEC"


//--------------------- .note.nv.tkinfo           --------------------------
	.section	.note.nv.tkinfo,"",@"SHT_NOTE"
	.sectionflags	@"SHF_NOTE_NV_TKINFO"
	.tkinfo
        /*0018*/ 	.word	0x00000002
        /*0030*/ 	.string	""
        /*0030*/ 	.string	"ptxas"
        /*0030*/ 	.string	"Cuda compilation tools, release 13.0, V13.0.88"
        /*0030*/ 	.string	"Build cuda_13.0.r13.0/compiler.36424714_0"
        /*0030*/ 	.string	"-arch sm_100 -m 64 "



//--------------------- .note.nv.cuinfo           --------------------------
	.section	.note.nv.cuinfo,"",@"SHT_NOTE"
	.sectionflags	@"SHF_NOTE_NV_CUINFO"
        /*0018*/ 	.short	0x0002
        /*001a*/ 	.short	0x0064
        /*001c*/ 	.short	0x0082
	.zero		2


//--------------------- .nv.info                  --------------------------
	.section	.nv.info,"",@"SHT_CUDA_INFO"
	.align	4


	//----- nvinfo : EIATTR_REGCOUNT
	.align		4
        /*0000*/ 	.byte	0x04, 0x2f
        /*0002*/ 	.short	(.L_1 - .L_0)
	.align		4
.L_0:
        /*0004*/ 	.word	index@(_Z6kernelPKfPfmm)
        /*0008*/ 	.word	0x0000000d


	//----- nvinfo : EIATTR_FRAME_SIZE
	.align		4
.L_1:
        /*000c*/ 	.byte	0x04, 0x11
        /*000e*/ 	.short	(.L_3 - .L_2)
	.align		4
.L_2:
        /*0010*/ 	.word	index@(_Z6kernelPKfPfmm)
        /*0014*/ 	.word	0x00000000


	//----- nvinfo : EIATTR_REGCOUNT
	.align		4
.L_3:
        /*0018*/ 	.byte	0x04, 0x2f
        /*001a*/ 	.short	(.L_5 - .L_4)
	.align		4
.L_4:
        /*001c*/ 	.word	index@(_Z13kernel_fasterPKfPfmm)
        /*0020*/ 	.word	0x0000000d


	//----- nvinfo : EIATTR_FRAME_SIZE
	.align		4
.L_5:
        /*0024*/ 	.byte	0x04, 0x11
        /*0026*/ 	.short	(.L_7 - .L_6)
	.align		4
.L_6:
        /*0028*/ 	.word	index@(_Z13kernel_fasterPKfPfmm)
        /*002c*/ 	.word	0x00000000


	//----- nvinfo : EIATTR_MIN_STACK_SIZE
	.align		4
.L_7:
        /*0030*/ 	.byte	0x04, 0x12
        /*0032*/ 	.short	(.L_9 - .L_8)
	.align		4
.L_8:
        /*0034*/ 	.word	index@(_Z13kernel_fasterPKfPfmm)
        /*0038*/ 	.word	0x00000000


	//----- nvinfo : EIATTR_MIN_STACK_SIZE
	.align		4
.L_9:
        /*003c*/ 	.byte	0x04, 0x12
        /*003e*/ 	.short	(.L_11 - .L_10)
	.align		4
.L_10:
        /*0040*/ 	.word	index@(_Z6kernelPKfPfmm)
        /*0044*/ 	.word	0x00000000
.L_11:


//--------------------- .nv.compat                --------------------------
	.section	.nv.compat,"",@"SHT_CUDA_COMPAT_INFO"
	.align	4
        /*0000*/ 	.byte	0x02, 0x09, 0x00, 0x00, 0x02, 0x02, 0x01, 0x00, 0x02, 0x05, 0x05, 0x00, 0x03, 0x07, 0x01, 0x01
        /*0010*/ 	.byte	0x02, 0x03, 0x00, 0x00, 0x02, 0x06, 0x01, 0x00, 0x04, 0x0b, 0x08, 0x00, 0x01, 0x00, 0x00, 0x00
        /*0020*/ 	.byte	0x00, 0x00, 0x00, 0x00


//--------------------- .nv.info._Z13kernel_fasterPKfPfmm --------------------------
	.section	.nv.info._Z13kernel_fasterPKfPfmm,"",@"SHT_CUDA_INFO"
	.sectionflags	@""
	.align	4


	//----- nvinfo : EIATTR_CUDA_API_VERSION
	.align		4
        /*0000*/ 	.byte	0x04, 0x37
        /*0002*/ 	.short	(.L_13 - .L_12)
.L_12:
        /*0004*/ 	.word	0x00000082


	//----- nvinfo : EIATTR_KPARAM_INFO
	.align		4
.L_13:
        /*0008*/ 	.byte	0x04, 0x17
        /*000a*/ 	.short	(.L_15 - .L_14)
.L_14:
        /*000c*/ 	.word	0x00000000
        /*0010*/ 	.short	0x0003
        /*0012*/ 	.short	0x0018
        /*0014*/ 	.byte	0x00, 0xf0, 0x21, 0x00


	//----- nvinfo : EIATTR_KPARAM_INFO
	.align		4
.L_15:
        /*0018*/ 	.byte	0x04, 0x17
        /*001a*/ 	.short	(.L_17 - .L_16)
.L_16:
        /*001c*/ 	.word	0x00000000
        /*0020*/ 	.short	0x0002
        /*0022*/ 	.short	0x0010
        /*0024*/ 	.byte	0x00, 0xf0, 0x21, 0x00


	//----- nvinfo : EIATTR_KPARAM_INFO
	.align		4
.L_17:
        /*0028*/ 	.byte	0x04, 0x17
        /*002a*/ 	.short	(.L_19 - .L_18)
.L_18:
        /*002c*/ 	.word	0x00000000
        /*0030*/ 	.short	0x0001
        /*0032*/ 	.short	0x0008
        /*0034*/ 	.byte	0x00, 0xf5, 0x21, 0x00


	//----- nvinfo : EIATTR_KPARAM_INFO
	.align		4
.L_19:
        /*0038*/ 	.byte	0x04, 0x17
        /*003a*/ 	.short	(.L_21 - .L_20)
.L_20:
        /*003c*/ 	.word	0x00000000
        /*0040*/ 	.short	0x0000
        /*0042*/ 	.short	0x0000
        /*0044*/ 	.byte	0x00, 0xf5, 0x21, 0x00


	//----- nvinfo : EIATTR_SPARSE_MMA_MASK
	.align		4
.L_21:
        /*0048*/ 	.byte	0x03, 0x50
        /*004a*/ 	.short	0x0000


	//----- nvinfo : EIATTR_MAXREG_COUNT
	.align		4
        /*004c*/ 	.byte	0x03, 0x1b
        /*004e*/ 	.short	0x00ff


	//----- nvinfo : EIATTR_MERCURY_ISA_VERSION
	.align		4
        /*0050*/ 	.byte	0x03, 0x5f
        /*0052*/ 	.short	0x0101


	//----- nvinfo : EIATTR_VRC_CTA_INIT_COUNT
	.align		4
        /*0054*/ 	.byte	0x02, 0x4a
	.zero		1
	.zero		1


	//----- nvinfo : EIATTR_EXIT_INSTR_OFFSETS
	.align		4
        /*0058*/ 	.byte	0x04, 0x1c
        /*005a*/ 	.short	(.L_23 - .L_22)


	//   ....[0]....
.L_22:
        /*005c*/ 	.word	0x000000f0


	//   ....[1]....
        /*0060*/ 	.word	0x000002d0


	//----- nvinfo : EIATTR_CBANK_PARAM_SIZE
	.align		4
.L_23:
        /*0064*/ 	.byte	0x03, 0x19
        /*0066*/ 	.short	0x0020


	//----- nvinfo : EIATTR_PARAM_CBANK
	.align		4
        /*0068*/ 	.byte	0x04, 0x0a
        /*006a*/ 	.short	(.L_25 - .L_24)
	.align		4
.L_24:
        /*006c*/ 	.word	index@(.nv.constant0._Z13kernel_fasterPKfPfmm)
        /*0070*/ 	.short	0x0380
        /*0072*/ 	.short	0x0020


	//----- nvinfo : EIATTR_SW_WAR
	.align		4
.L_25:
        /*0074*/ 	.byte	0x04, 0x36
        /*0076*/ 	.short	(.L_27 - .L_26)
.L_26:
        /*0078*/ 	.word	0x00000008
.L_27:


//--------------------- .nv.info._Z6kernelPKfPfmm --------------------------
	.section	.nv.info._Z6kernelPKfPfmm,"",@"SHT_CUDA_INFO"
	.sectionflags	@""
	.align	4


	//----- nvinfo : EIATTR_CUDA_API_VERSION
	.align		4
        /*0000*/ 	.byte	0x04, 0x37
        /*0002*/ 	.short	(.L_29 - .L_28)
.L_28:
        /*0004*/ 	.word	0x00000082


	//----- nvinfo : EIATTR_KPARAM_INFO
	.align		4
.L_29:
        /*0008*/ 	.byte	0x04, 0x17
        /*000a*/ 	.short	(.L_31 - .L_30)
.L_30:
        /*000c*/ 	.word	0x00000000
        /*0010*/ 	.short	0x0003
        /*0012*/ 	.short	0x0018
        /*0014*/ 	.byte	0x00, 0xf0, 0x21, 0x00


	//----- nvinfo : EIATTR_KPARAM_INFO
	.align		4
.L_31:
        /*0018*/ 	.byte	0x04, 0x17
        /*001a*/ 	.short	(.L_33 - .L_32)
.L_32:
        /*001c*/ 	.word	0x00000000
        /*0020*/ 	.short	0x0002
        /*0022*/ 	.short	0x0010
        /*0024*/ 	.byte	0x00, 0xf0, 0x21, 0x00


	//----- nvinfo : EIATTR_KPARAM_INFO
	.align		4
.L_33:
        /*0028*/ 	.byte	0x04, 0x17
        /*002a*/ 	.short	(.L_35 - .L_34)
.L_34:
        /*002c*/ 	.word	0x00000000
        /*0030*/ 	.short	0x0001
        /*0032*/ 	.short	0x0008
        /*0034*/ 	.byte	0x00, 0xf5, 0x21, 0x00


	//----- nvinfo : EIATTR_KPARAM_INFO
	.align		4
.L_35:
        /*0038*/ 	.byte	0x04, 0x17
        /*003a*/ 	.short	(.L_37 - .L_36)
.L_36:
        /*003c*/ 	.word	0x00000000
        /*0040*/ 	.short	0x0000
        /*0042*/ 	.short	0x0000
        /*0044*/ 	.byte	0x00, 0xf5, 0x21, 0x00


	//----- nvinfo : EIATTR_SPARSE_MMA_MASK
	.align		4
.L_37:
        /*0048*/ 	.byte	0x03, 0x50
        /*004a*/ 	.short	0x0000


	//----- nvinfo : EIATTR_MAXREG_COUNT
	.align		4
        /*004c*/ 	.byte	0x03, 0x1b
        /*004e*/ 	.short	0x00ff


	//----- nvinfo : EIATTR_MERCURY_ISA_VERSION
	.align		4
        /*0050*/ 	.byte	0x03, 0x5f
        /*0052*/ 	.short	0x0101


	//----- nvinfo : EIATTR_VRC_CTA_INIT_COUNT
	.align		4
        /*0054*/ 	.byte	0x02, 0x4a
	.zero		1
	.zero		1


	//----- nvinfo : EIATTR_EXIT_INSTR_OFFSETS
	.align		4
        /*0058*/ 	.byte	0x04, 0x1c
        /*005a*/ 	.short	(.L_39 - .L_38)


	//   ....[0]....
.L_38:
        /*005c*/ 	.word	0x000000f0


	//   ....[1]....
        /*0060*/ 	.word	0x000002d0


	//----- nvinfo : EIATTR_CBANK_PARAM_SIZE
	.align		4
.L_39:
        /*0064*/ 	.byte	0x03, 0x19
        /*0066*/ 	.short	0x0020


	//----- nvinfo : EIATTR_PARAM_CBANK
	.align		4
        /*0068*/ 	.byte	0x04, 0x0a
        /*006a*/ 	.short	(.L_41 - .L_40)
	.align		4
.L_40:
        /*006c*/ 	.word	index@(.nv.constant0._Z6kernelPKfPfmm)
        /*0070*/ 	.short	0x0380
        /*0072*/ 	.short	0x0020


	//----- nvinfo : EIATTR_SW_WAR
	.align		4
.L_41:
        /*0074*/ 	.byte	0x04, 0x36
        /*0076*/ 	.short	(.L_43 - .L_42)
.L_42:
        /*0078*/ 	.word	0x00000008
.L_43:


//--------------------- .nv.callgraph             --------------------------
	.section	.nv.callgraph,"",@"SHT_CUDA_CALLGRAPH"
	.align	4
	.sectionentsize	8
	.align		4
        /*0000*/ 	.word	0x00000000
	.align		4
        /*0004*/ 	.word	0xffffffff
	.align		4
        /*0008*/ 	.word	0x00000000
	.align		4
        /*000c*/ 	.word	0xfffffffe
	.align		4
        /*0010*/ 	.word	0x00000000
	.align		4
        /*0014*/ 	.word	0xfffffffd
	.align		4
        /*0018*/ 	.word	0x00000000
	.align		4
        /*001c*/ 	.word	0xfffffffc


//--------------------- .text._Z13kernel_fasterPKfPfmm --------------------------
	.section	.text._Z13kernel_fasterPKfPfmm,"ax",@progbits
	.align	128
        .global         _Z13kernel_fasterPKfPfmm
        .type           _Z13kernel_fasterPKfPfmm,@function
        .size           _Z13kernel_fasterPKfPfmm,(.L_x_2 - _Z13kernel_fasterPKfPfmm)
        .other          _Z13kernel_fasterPKfPfmm,@"STO_CUDA_ENTRY STV_DEFAULT"
_Z13kernel_fasterPKfPfmm:
.text._Z13kernel_fasterPKfPfmm:
[----:B------:R-:W-:Y:S01]  /*0000*/  LDC R1, c[0x0][0x37c] ;  /* 0x0000df00ff017b82 */ /* 0x000fe20000000800 */
[----:B------:R-:W0:Y:S01]  /*0010*/  S2R R5, SR_CTAID.Y ;  /* 0x0000000000057919 */ /* 0x000e220000002600 */
[----:B------:R-:W1:Y:S01]  /*0020*/  LDCU UR4, c[0x0][0x360] ;  /* 0x00006c00ff0477ac */ /* 0x000e620008000800 */
[----:B------:R-:W0:Y:S01]  /*0030*/  S2R R0, SR_TID.Y ;  /* 0x0000000000007919 */ /* 0x000e220000002200 */
[----:B------:R-:W0:Y:S01]  /*0040*/  LDCU UR5, c[0x0][0x364] ;  /* 0x00006c80ff0577ac */ /* 0x000e220008000800 */
[----:B------:R-:W1:Y:S01]  /*0050*/  S2R R2, SR_CTAID.X ;  /* 0x0000000000027919 */ /* 0x000e620000002500 */
[----:B------:R-:W2:Y:S01]  /*0060*/  LDCU.128 UR8, c[0x0][0x390] ;  /* 0x00007200ff0877ac */ /* 0x000ea20008000c00 */
[----:B------:R-:W1:Y:S01]  /*0070*/  S2R R3, SR_TID.X ;  /* 0x0000000000037919 */ /* 0x000e620000002100 */
[----:B0-----:R-:W-:-:S05]  /*0080*/  IMAD R5, R5, UR5, R0 ;  /* 0x0000000505057c24 */ /* 0x001fca000f8e0200 */
[----:B--2---:R-:W-:Y:S01]  /*0090*/  ISETP.GE.U32.AND P1, PT, R5, UR10, PT ;  /* 0x0000000a05007c0c */ /* 0x004fe2000bf26070 */
[----:B-1----:R-:W-:-:S03]  /*00a0*/  IMAD R2, R2, UR4, R3 ;  /* 0x0000000402027c24 */ /* 0x002fc6000f8e0203 */
[----:B------:R-:W-:Y:S02]  /*00b0*/  ISETP.GE.U32.AND.EX P1, PT, RZ, UR11, PT, P1 ;  /* 0x0000000bff007c0c */ /* 0x000fe4000bf26110 */
[----:B------:R-:W-:Y:S02]  /*00c0*/  ISETP.GE.U32.AND P0, PT, R2, UR8, PT ;  /* 0x0000000802007c0c */ /* 0x000fe4000bf06070 */
[----:B------:R-:W-:-:S04]  /*00d0*/  SHF.R.S32.HI R3, RZ, 0x1f, R2 ;  /* 0x0000001fff037819 */ /* 0x000fc80000011402 */
[----:B------:R-:W-:-:S13]  /*00e0*/  ISETP.GE.U32.OR.EX P0, PT, R3, UR9, P1, P0 ;  /* 0x0000000903007c0c */ /* 0x000fda0008f06500 */
[----:B------:R-:W-:Y:S05]  /*00f0*/  @P0 EXIT ;  /* 0x000000000000094d */ /* 0x000fea0003800000 */
[----:B------:R-:W0:Y:S01]  /*0100*/  LDCU.128 UR12, c[0x0][0x380] ;  /* 0x00007000ff0c77ac */ /* 0x000e220008000c00 */
[C---:B------:R-:W-:Y:S01]  /*0110*/  IMAD.WIDE.U32 R2, R5.reuse, UR8, R2 ;  /* 0x0000000805027c25 */ /* 0x040fe2000f8e0002 */
[----:B------:R-:W1:Y:S03]  /*0120*/  LDCU.64 UR4, c[0x0][0x358] ;  /* 0x00006b00ff0477ac */ /* 0x000e660008000a00 */
[----:B------:R-:W-:Y:S02]  /*0130*/  IMAD R5, R5, UR9, R3 ;  /* 0x0000000905057c24 */ /* 0x000fe4000f8e0203 */
[----:B------:R-:W-:-:S03]  /*0140*/  IMAD.SHL.U32 R9, R2, 0x4, RZ ;  /* 0x0000000402097824 */ /* 0x000fc600078e00ff */
[----:B------:R-:W-:Y:S02]  /*0150*/  SHF.L.U64.HI R10, R2, 0x2, R5 ;  /* 0x00000002020a7819 */ /* 0x000fe40000010205 */
[----:B0-----:R-:W-:-:S04]  /*0160*/  IADD3 R2, P0, PT, R9, UR12, RZ ;  /* 0x0000000c09027c10 */ /* 0x001fc8000ff1e0ff */
[----:B------:R-:W-:-:S05]  /*0170*/  IADD3.X R3, PT, PT, R10, UR13, RZ, P0, !PT ;  /* 0x0000000d0a037c10 */ /* 0x000fca00087fe4ff */
[----:B-1----:R-:W2:Y:S01]  /*0180*/  LDG.E R4, desc[UR4][R2.64] ;  /* 0x0000000402047981 */ /* 0x002ea2000c1e1900 */
[----:B------:R-:W-:Y:S02]  /*0190*/  HFMA2 R8, -RZ, RZ, 1.125, -9232 ;  /* 0x3c80f082ff087431 */ /* 0x000fe400000001ff */
[----:B------:R-:W-:Y:S02]  /*01a0*/  IMAD.MOV.U32 R6, RZ, RZ, 0x3f800000 ;  /* 0x3f800000ff067424 */ /* 0x000fe400078e00ff */
[C---:B--2---:R-:W-:Y:S01]  /*01b0*/  FMUL R0, |R4|.reuse, 2.8853900432586669922 ;  /* 0x4038aa3b04007820 */ /* 0x044fe20000400200 */
[C---:B------:R-:W-:Y:S01]  /*01c0*/  FMUL R7, R4.reuse, R4 ;  /* 0x0000000404077220 */ /* 0x040fe20000400000 */
[C---:B------:R-:W-:Y:S02]  /*01d0*/  FSETP.GE.AND P0, PT, |R4|.reuse, 0.60000002384185791016, PT ;  /* 0x3f19999a0400780b */ /* 0x040fe40003f06200 */
[----:B------:R-:W-:Y:S01]  /*01e0*/  FSETP.GE.AND P1, PT, |R4|, 9.010913848876953125, PT ;  /* 0x41102cb40400780b */ /* 0x000fe20003f26200 */
[C---:B------:R-:W-:Y:S01]  /*01f0*/  FFMA R8, R7.reuse, R8, -0.052303962409496307373 ;  /* 0xbd563cae07087423 */ /* 0x040fe20000000008 */
[----:B------:R-:W0:Y:S03]  /*0200*/  MUFU.EX2 R0, R0 ;  /* 0x0000000000007308 */ /* 0x000e260000000800 */
[----:B------:R-:W-:Y:S01]  /*0210*/  FFMA R8, R7, R8, 0.1331529766321182251 ;  /* 0x3e08594107087423 */ /* 0x000fe20000000008 */
[----:B0-----:R-:W-:-:S03]  /*0220*/  FADD R5, R0, 1 ;  /* 0x3f80000000057421 */ /* 0x001fc60000000000 */
[----:B------:R-:W-:-:S04]  /*0230*/  FFMA R0, R7, R8, -0.33332768082618713379 ;  /* 0xbeaaa9ed07007423 */ /* 0x000fc80000000008 */
[----:B------:R-:W-:Y:S01]  /*0240*/  FFMA R7, R7, R0, RZ ;  /* 0x0000000007077223 */ /* 0x000fe200000000ff */
[----:B------:R-:W0:Y:S02]  /*0250*/  MUFU.RCP R5, R5 ;  /* 0x0000000500057308 */ /* 0x000e240000001000 */
[----:B0-----:R-:W-:-:S05]  /*0260*/  FFMA R6, R5, -2, R6 ;  /* 0xc000000005067823 */ /* 0x001fca0000000006 */
[----:B------:R-:W-:Y:S02]  /*0270*/  FSEL R3, R6, 1, !P1 ;  /* 0x3f80000006037808 */ /* 0x000fe40004800000 */
[----:B------:R-:W-:Y:S02]  /*0280*/  IADD3 R2, P1, PT, R9, UR14, RZ ;  /* 0x0000000e09027c10 */ /* 0x000fe4000ff3e0ff */
[--C-:B------:R-:W-:Y:S01]  /*0290*/  LOP3.LUT R5, R3, 0x80000000, R4.reuse, 0xb8, !PT ;  /* 0x8000000003057812 */ /* 0x100fe200078eb804 */
[----:B------:R-:W-:Y:S01]  /*02a0*/  @!P0 FFMA R5, R4, R7, R4 ;  /* 0x0000000704058223 */ /* 0x000fe20000000004 */
[----:B------:R-:W-:-:S05]  /*02b0*/  IADD3.X R3, PT, PT, R10, UR15, RZ, P1, !PT ;  /* 0x0000000f0a037c10 */ /* 0x000fca0008ffe4ff */
[----:B------:R-:W-:Y:S01]  /*02c0*/  STG.E desc[UR4][R2.64], R5 ;  /* 0x0000000502007986 */ /* 0x000fe2000c101904 */
[----:B------:R-:W-:Y:S05]  /*02d0*/  EXIT ;  /* 0x000000000000794d */ /* 0x000fea0003800000 */
.L_x_0:
[----:B------:R-:W-:-:S00]  /*02e0*/  BRA `(.L_x_0) ;  /* 0xfffffffc00fc7947 */ /* 0x000fc0000383ffff */
[----:B------:R-:W-:-:S00]  /*02f0*/  NOP ;  /* 0x0000000000007918 */ /* 0x000fc00000000000 */
        /* <DEDUP_REMOVED lines=8> */
.L_x_2:


//--------------------- .text._Z6kernelPKfPfmm    --------------------------
	.section	.text._Z6kernelPKfPfmm,"ax",@progbits
	.align	128
        .global         _Z6kernelPKfPfmm
        .type           _Z6kernelPKfPfmm,@function
        .size           _Z6kernelPKfPfmm,(.L_x_3 - _Z6kernelPKfPfmm)
        .other          _Z6kernelPKfPfmm,@"STO_CUDA_ENTRY STV_DEFAULT"
_Z6kernelPKfPfmm:
.text._Z6kernelPKfPfmm:
        /* <DEDUP_REMOVED lines=46> */
.L_x_1:
        /* <DEDUP_REMOVED lines=10> */
.L_x_3:


//--------------------- .nv.shared.reserved.0     --------------------------
	.section	.nv.shared.reserved.0,"aw",@nobits
	.weak		__nv_reservedSMEM_offset_0_alias
	.size		__nv_reservedSMEM_offset_0_alias, 0, 64
	.other		__nv_reservedSMEM_offset_0_alias,@"STO_CUDA_RESERVED_SHARED STV_DEFAULT"
__nv_reservedSMEM_offset_0_alias:
	.zero		0
	.zero		64


//--------------------- .nv.constant0._Z13kernel_fasterPKfPfmm --------------------------
	.section	.nv.constant0._Z13kernel_fasterPKfPfmm,"a",@progbits
	.sectionflags	@""
	.align	4
.nv.constant0._Z13kernel_fasterPKfPfmm:
	.zero		928


//--------------------- .nv.constant0._Z6kernelPKfPfmm --------------------------
	.section	.nv.constant0._Z6kernelPKfPfmm,"a",@progbits
	.sectionflags	@""
	.align	4
.nv.constant0._Z6kernelPKfPfmm:
	.zero		928


//--------------------- SYMBOLS --------------------------

	.type		.nv.reservedSmem.offset0,@object
	.size		.nv.reservedSmem.offset0,0x4
